//
// Generated by NVIDIA NVVM Compiler
//
// Compiler Build ID: CL-36424714
// Cuda compilation tools, release 13.0, V13.0.88
// Based on NVVM 20.0.0
//

.version 9.0
.target sm_100
.address_size 64

	// .globl	_Z17findMaxGpu_nativePiiS_
.extern .shared .align 16 .b8 shared_data[];

.visible .entry _Z17findMaxGpu_nativePiiS_(
	.param .u64 .ptr .align 1 _Z17findMaxGpu_nativePiiS__param_0,
	.param .u32 _Z17findMaxGpu_nativePiiS__param_1,
	.param .u64 .ptr .align 1 _Z17findMaxGpu_nativePiiS__param_2
)
{
	.reg .pred 	%p<3>;
	.reg .b32 	%r<20>;
	.reg .b64 	%rd<7>;

	ld.param.u64 	%rd2, [_Z17findMaxGpu_nativePiiS__param_0];
	ld.param.u32 	%r9, [_Z17findMaxGpu_nativePiiS__param_1];
	ld.param.u64 	%rd3, [_Z17findMaxGpu_nativePiiS__param_2];
	mov.u32 	%r11, %ctaid.x;
	mov.u32 	%r1, %ntid.x;
	mov.u32 	%r12, %tid.x;
	mad.lo.s32 	%r17, %r11, %r1, %r12;
	setp.ge.s32 	%p1, %r17, %r9;
	mov.b32 	%r19, -2147483648;
	@%p1 bra 	$L__BB0_3;
	mov.u32 	%r14, %nctaid.x;
	mul.lo.s32 	%r3, %r1, %r14;
	cvta.to.global.u64 	%rd1, %rd2;
	mov.b32 	%r19, -2147483648;
$L__BB0_2:
	mul.wide.s32 	%rd4, %r17, 4;
	add.s64 	%rd5, %rd1, %rd4;
	ld.global.u32 	%r15, [%rd5];
	max.s32 	%r19, %r15, %r19;
	add.s32 	%r17, %r17, %r3;
	setp.lt.s32 	%p2, %r17, %r9;
	@%p2 bra 	$L__BB0_2;
$L__BB0_3:
	cvta.to.global.u64 	%rd6, %rd3;
	atom.global.max.s32 	%r16, [%rd6], %r19;
	ret;

}
	// .globl	_Z17findMaxGpu_sharedPiiS_
.visible .entry _Z17findMaxGpu_sharedPiiS_(
	.param .u64 .ptr .align 1 _Z17findMaxGpu_sharedPiiS__param_0,
	.param .u32 _Z17findMaxGpu_sharedPiiS__param_1,
	.param .u64 .ptr .align 1 _Z17findMaxGpu_sharedPiiS__param_2
)
{
	.reg .pred 	%p<8>;
	.reg .b32 	%r<31>;
	.reg .b64 	%rd<7>;

	ld.param.u64 	%rd2, [_Z17findMaxGpu_sharedPiiS__param_0];
	ld.param.u32 	%r14, [_Z17findMaxGpu_sharedPiiS__param_1];
	ld.param.u64 	%rd3, [_Z17findMaxGpu_sharedPiiS__param_2];
	mov.u32 	%r1, %tid.x;
	mov.u32 	%r16, %ctaid.x;
	mov.u32 	%r30, %ntid.x;
	mad.lo.s32 	%r27, %r16, %r30, %r1;
	setp.ge.s32 	%p1, %r27, %r14;
	mov.b32 	%r29, -2147483648;
	@%p1 bra 	$L__BB1_3;
	mov.u32 	%r18, %nctaid.x;
	mul.lo.s32 	%r4, %r30, %r18;
	cvta.to.global.u64 	%rd1, %rd2;
	mov.b32 	%r29, -2147483648;
$L__BB1_2:
	mul.wide.s32 	%rd4, %r27, 4;
	add.s64 	%rd5, %rd1, %rd4;
	ld.global.u32 	%r19, [%rd5];
	max.s32 	%r29, %r19, %r29;
	add.s32 	%r27, %r27, %r4;
	setp.lt.s32 	%p2, %r27, %r14;
	@%p2 bra 	$L__BB1_2;
$L__BB1_3:
	shl.b32 	%r20, %r1, 2;
	mov.u32 	%r21, shared_data;
	add.s32 	%r10, %r21, %r20;
	st.shared.u32 	[%r10], %r29;
	bar.sync 	0;
	setp.lt.u32 	%p3, %r30, 2;
	@%p3 bra 	$L__BB1_8;
$L__BB1_4:
	mov.u32 	%r11, %r30;
	shr.u32 	%r30, %r11, 1;
	setp.ge.u32 	%p4, %r1, %r30;
	@%p4 bra 	$L__BB1_7;
	shl.b32 	%r22, %r30, 2;
	add.s32 	%r23, %r10, %r22;
	ld.shared.u32 	%r13, [%r23];
	ld.shared.u32 	%r24, [%r10];
	setp.le.s32 	%p5, %r13, %r24;
	@%p5 bra 	$L__BB1_7;
	st.shared.u32 	[%r10], %r13;
$L__BB1_7:
	bar.sync 	0;
	setp.gt.u32 	%p6, %r11, 3;
	@%p6 bra 	$L__BB1_4;
$L__BB1_8:
	setp.ne.s32 	%p7, %r1, 0;
	@%p7 bra 	$L__BB1_10;
	ld.shared.u32 	%r25, [shared_data];
	cvta.to.global.u64 	%rd6, %rd3;
	atom.global.max.s32 	%r26, [%rd6], %r25;
$L__BB1_10:
	ret;

}


// ===== COMPILED SASS (sm_100) =====

	.target	sm_100

	.elftype	@"ET_EXEC"


//--------------------- .note.nv.tkinfo           --------------------------
	.section	.note.nv.tkinfo,"",@"SHT_NOTE"
	.sectionflags	@"SHF_NOTE_NV_TKINFO"
	.tkinfo
        /*0018*/ 	.word	0x00000002
        /*0030*/ 	.string	""
        /*0030*/ 	.string	"ptxas"
        /*0030*/ 	.string	"Cuda compilation tools, release 13.0, V13.0.88"
        /*0030*/ 	.string	"Build cuda_13.0.r13.0/compiler.36424714_0"
        /*0030*/ 	.string	"-arch sm_100 -m 64 "



//--------------------- .note.nv.cuinfo           --------------------------
	.section	.note.nv.cuinfo,"",@"SHT_NOTE"
	.sectionflags	@"SHF_NOTE_NV_CUINFO"
        /*0018*/ 	.short	0x0002
        /*001a*/ 	.short	0x0064
        /*001c*/ 	.short	0x0082
	.zero		2


//--------------------- .nv.info                  --------------------------
	.section	.nv.info,"",@"SHT_CUDA_INFO"
	.align	4


	//----- nvinfo : EIATTR_REGCOUNT
	.align		4
        /*0000*/ 	.byte	0x04, 0x2f
        /*0002*/ 	.short	(.L_1 - .L_0)
	.align		4
.L_0:
        /*0004*/ 	.word	index@(_Z17findMaxGpu_nativePiiS_)
        /*0008*/ 	.word	0x0000000d


	//----- nvinfo : EIATTR_FRAME_SIZE
	.align		4
.L_1:
        /*000c*/ 	.byte	0x04, 0x11
        /*000e*/ 	.short	(.L_3 - .L_2)
	.align		4
.L_2:
        /*0010*/ 	.word	index@(_Z17findMaxGpu_nativePiiS_)
        /*0014*/ 	.word	0x00000000


	//----- nvinfo : EIATTR_REGCOUNT
	.align		4
.L_3:
        /*0018*/ 	.byte	0x04, 0x2f
        /*001a*/ 	.short	(.L_5 - .L_4)
	.align		4
.L_4:
        /*001c*/ 	.word	index@(_Z17findMaxGpu_sharedPiiS_)
        /*0020*/ 	.word	0x0000000e


	//----- nvinfo : EIATTR_FRAME_SIZE
	.align		4
.L_5:
        /*0024*/ 	.byte	0x04, 0x11
        /*0026*/ 	.short	(.L_7 - .L_6)
	.align		4
.L_6:
        /*0028*/ 	.word	index@(_Z17findMaxGpu_sharedPiiS_)
        /*002c*/ 	.word	0x00000000


	//----- nvinfo : EIATTR_MIN_STACK_SIZE
	.align		4
.L_7:
        /*0030*/ 	.byte	0x04, 0x12
        /*0032*/ 	.short	(.L_9 - .L_8)
	.align		4
.L_8:
        /*0034*/ 	.word	index@(_Z17findMaxGpu_sharedPiiS_)
        /*0038*/ 	.word	0x00000000


	//----- nvinfo : EIATTR_MIN_STACK_SIZE
	.align		4
.L_9:
        /*003c*/ 	.byte	0x04, 0x12
        /*003e*/ 	.short	(.L_11 - .L_10)
	.align		4
.L_10:
        /*0040*/ 	.word	index@(_Z17findMaxGpu_nativePiiS_)
        /*0044*/ 	.word	0x00000000
.L_11:


//--------------------- .nv.compat                --------------------------
	.section	.nv.compat,"",@"SHT_CUDA_COMPAT_INFO"
	.align	4
        /*0000*/ 	.byte	0x02, 0x09, 0x00, 0x00, 0x02, 0x02, 0x01, 0x00, 0x02, 0x05, 0x05, 0x00, 0x03, 0x07, 0x01, 0x01
        /*0010*/ 	.byte	0x02, 0x03, 0x00, 0x00, 0x02, 0x06, 0x01, 0x00, 0x04, 0x0b, 0x08, 0x00, 0x09, 0x00, 0x00, 0x00
        /*0020*/ 	.byte	0x00, 0x00, 0x00, 0x00


//--------------------- .nv.info._Z17findMaxGpu_sharedPiiS_ --------------------------
	.section	.nv.info._Z17findMaxGpu_sharedPiiS_,"",@"SHT_CUDA_INFO"
	.sectionflags	@""
	.align	4


	//----- nvinfo : EIATTR_CUDA_API_VERSION
	.align		4
        /*0000*/ 	.byte	0x04, 0x37
        /*0002*/ 	.short	(.L_13 - .L_12)
.L_12:
        /*0004*/ 	.word	0x00000082


	//----- nvinfo : EIATTR_KPARAM_INFO
	.align		4
.L_13:
        /*0008*/ 	.byte	0x04, 0x17
        /*000a*/ 	.short	(.L_15 - .L_14)
.L_14:
        /*000c*/ 	.word	0x00000000
        /*0010*/ 	.short	0x0002
        /*0012*/ 	.short	0x0010
        /*0014*/ 	.byte	0x00, 0xf5, 0x21, 0x00


	//----- nvinfo : EIATTR_KPARAM_INFO
	.align		4
.L_15:
        /*0018*/ 	.byte	0x04, 0x17
        /*001a*/ 	.short	(.L_17 - .L_16)
.L_16:
        /*001c*/ 	.word	0x00000000
        /*0020*/ 	.short	0x0001
        /*0022*/ 	.short	0x0008
        /*0024*/ 	.byte	0x00, 0xf0, 0x11, 0x00


	//----- nvinfo : EIATTR_KPARAM_INFO
	.align		4
.L_17:
        /*0028*/ 	.byte	0x04, 0x17
        /*002a*/ 	.short	(.L_19 - .L_18)
.L_18:
        /*002c*/ 	.word	0x00000000
        /*0030*/ 	.short	0x0000
        /*0032*/ 	.short	0x0000
        /*0034*/ 	.byte	0x00, 0xf5, 0x21, 0x00


	//----- nvinfo : EIATTR_SPARSE_MMA_MASK
	.align		4
.L_19:
        /*0038*/ 	.byte	0x03, 0x50
        /*003a*/ 	.short	0x0000


	//----- nvinfo : EIATTR_MAXREG_COUNT
	.align		4
        /*003c*/ 	.byte	0x03, 0x1b
        /*003e*/ 	.short	0x00ff


	//----- nvinfo : EIATTR_NUM_BARRIERS
	.align		4
        /*0040*/ 	.byte	0x02, 0x4c
        /*0042*/ 	.byte	0x01
	.zero		1


	//----- nvinfo : EIATTR_MERCURY_ISA_VERSION
	.align		4
        /*0044*/ 	.byte	0x03, 0x5f
        /*0046*/ 	.short	0x0101


	//----- nvinfo : EIATTR_VRC_CTA_INIT_COUNT
	.align		4
        /*0048*/ 	.byte	0x02, 0x4a
	.zero		1
	.zero		1


	//----- nvinfo : EIATTR_EXIT_INSTR_OFFSETS
	.align		4
        /*004c*/ 	.byte	0x04, 0x1c
        /*004e*/ 	.short	(.L_21 - .L_20)


	//   ....[0]....
.L_20:
        /*0050*/ 	.word	0x000002d0


	//   ....[1]....
        /*0054*/ 	.word	0x00000340


	//----- nvinfo : EIATTR_CRS_STACK_SIZE
	.align		4
.L_21:
        /*0058*/ 	.byte	0x04, 0x1e
        /*005a*/ 	.short	(.L_23 - .L_22)
.L_22:
        /*005c*/ 	.word	0x00000000


	//----- nvinfo : EIATTR_CBANK_PARAM_SIZE
	.align		4
.L_23:
        /*0060*/ 	.byte	0x03, 0x19
        /*0062*/ 	.short	0x0018


	//----- nvinfo : EIATTR_PARAM_CBANK
	.align		4
        /*0064*/ 	.byte	0x04, 0x0a
        /*0066*/ 	.short	(.L_25 - .L_24)
	.align		4
.L_24:
        /*0068*/ 	.word	index@(.nv.constant0._Z17findMaxGpu_sharedPiiS_)
        /*006c*/ 	.short	0x0380
        /*006e*/ 	.short	0x0018


	//----- nvinfo : EIATTR_SW_WAR
	.align		4
.L_25:
        /*0070*/ 	.byte	0x04, 0x36
        /*0072*/ 	.short	(.L_27 - .L_26)
.L_26:
        /*0074*/ 	.word	0x00000008
.L_27:


//--------------------- .nv.info._Z17findMaxGpu_nativePiiS_ --------------------------
	.section	.nv.info._Z17findMaxGpu_nativePiiS_,"",@"SHT_CUDA_INFO"
	.sectionflags	@""
	.align	4


	//----- nvinfo : EIATTR_CUDA_API_VERSION
	.align		4
        /*0000*/ 	.byte	0x04, 0x37
        /*0002*/ 	.short	(.L_29 - .L_28)
.L_28:
        /*0004*/ 	.word	0x00000082


	//----- nvinfo : EIATTR_KPARAM_INFO
	.align		4
.L_29:
        /*0008*/ 	.byte	0x04, 0x17
        /*000a*/ 	.short	(.L_31 - .L_30)
.L_30:
        /*000c*/ 	.word	0x00000000
        /*0010*/ 	.short	0x0002
        /*0012*/ 	.short	0x0010
        /*0014*/ 	.byte	0x00, 0xf5, 0x21, 0x00


	//----- nvinfo : EIATTR_KPARAM_INFO
	.align		4
.L_31:
        /*0018*/ 	.byte	0x04, 0x17
        /*001a*/ 	.short	(.L_33 - .L_32)
.L_32:
        /*001c*/ 	.word	0x00000000
        /*0020*/ 	.short	0x0001
        /*0022*/ 	.short	0x0008
        /*0024*/ 	.byte	0x00, 0xf0, 0x11, 0x00


	//----- nvinfo : EIATTR_KPARAM_INFO
	.align		4
.L_33:
        /*0028*/ 	.byte	0x04, 0x17
        /*002a*/ 	.short	(.L_35 - .L_34)
.L_34:
        /*002c*/ 	.word	0x00000000
        /*0030*/ 	.short	0x0000
        /*0032*/ 	.short	0x0000
        /*0034*/ 	.byte	0x00, 0xf5, 0x21, 0x00


	//----- nvinfo : EIATTR_SPARSE_MMA_MASK
	.align		4
.L_35:
        /*0038*/ 	.byte	0x03, 0x50
        /*003a*/ 	.short	0x0000


	//----- nvinfo : EIATTR_MAXREG_COUNT
	.align		4
        /*003c*/ 	.byte	0x03, 0x1b
        /*003e*/ 	.short	0x00ff


	//----- nvinfo : EIATTR_MERCURY_ISA_VERSION
	.align		4
        /*0040*/ 	.byte	0x03, 0x5f
        /*0042*/ 	.short	0x0101


	//----- nvinfo : EIATTR_INT_WARP_WIDE_INSTR_OFFSETS
	.align		4
        /*0044*/ 	.byte	0x04, 0x31
        /*0046*/ 	.short	(.L_37 - .L_36)


	//   ....[0]....
.L_36:
        /*0048*/ 	.word	0x00000180


	//   ....[1]....
        /*004c*/ 	.word	0x00000190


	//----- nvinfo : EIATTR_VRC_CTA_INIT_COUNT
	.align		4
.L_37:
        /*0050*/ 	.byte	0x02, 0x4a
	.zero		1
	.zero		1


	//----- nvinfo : EIATTR_EXIT_INSTR_OFFSETS
	.align		4
        /*0054*/ 	.byte	0x04, 0x1c
        /*0056*/ 	.short	(.L_39 - .L_38)


	//   ....[0]....
.L_38:
        /*0058*/ 	.word	0x000001e0


	//----- nvinfo : EIATTR_CRS_STACK_SIZE
	.align		4
.L_39:
        /*005c*/ 	.byte	0x04, 0x1e
        /*005e*/ 	.short	(.L_41 - .L_40)
.L_40:
        /*0060*/ 	.word	0x00000000


	//----- nvinfo : EIATTR_CBANK_PARAM_SIZE
	.align		4
.L_41:
        /*0064*/ 	.byte	0x03, 0x19
        /*0066*/ 	.short	0x0018


	//----- nvinfo : EIATTR_PARAM_CBANK
	.align		4
        /*0068*/ 	.byte	0x04, 0x0a
        /*006a*/ 	.short	(.L_43 - .L_42)
	.align		4
.L_42:
        /*006c*/ 	.word	index@(.nv.constant0._Z17findMaxGpu_nativePiiS_)
        /*0070*/ 	.short	0x0380
        /*0072*/ 	.short	0x0018


	//----- nvinfo : EIATTR_SW_WAR
	.align		4
.L_43:
        /*0074*/ 	.byte	0x04, 0x36
        /*0076*/ 	.short	(.L_45 - .L_44)
.L_44:
        /*0078*/ 	.word	0x00000008
.L_45:


//--------------------- .nv.callgraph             --------------------------
	.section	.nv.callgraph,"",@"SHT_CUDA_CALLGRAPH"
	.align	4
	.sectionentsize	8
	.align		4
        /*0000*/ 	.word	0x00000000
	.align		4
        /*0004*/ 	.word	0xffffffff
	.align		4
        /*0008*/ 	.word	0x00000000
	.align		4
        /*000c*/ 	.word	0xfffffffe
	.align		4
        /*0010*/ 	.word	0x00000000
	.align		4
        /*0014*/ 	.word	0xfffffffd
	.align		4
        /*0018*/ 	.word	0x00000000
	.align		4
        /*001c*/ 	.word	0xfffffffc


//--------------------- .text._Z17findMaxGpu_sharedPiiS_ --------------------------
	.section	.text._Z17findMaxGpu_sharedPiiS_,"ax",@progbits
	.align	128
        .global         _Z17findMaxGpu_sharedPiiS_
        .type           _Z17findMaxGpu_sharedPiiS_,@function
        .size           _Z17findMaxGpu_sharedPiiS_,(.L_x_12 - _Z17findMaxGpu_sharedPiiS_)
        .other          _Z17findMaxGpu_sharedPiiS_,@"STO_CUDA_ENTRY STV_DEFAULT"
_Z17findMaxGpu_sharedPiiS_:
.text._Z17findMaxGpu_sharedPiiS_:
[----:B------:R-:W-:Y:S01]  /*0000*/  LDC R1, c[0x0][0x37c] ;  /* 0x0000df00ff017b82 */ /* 0x000fe20000000800 */
[----:B------:R-:W0:Y:S07]  /*0010*/  S2R R9, SR_TID.X ;  /* 0x0000000000097919 */ /* 0x000e2e0000002100 */
[----:B------:R-:W0:Y:S01]  /*0020*/  S2UR UR4, SR_CTAID.X ;  /* 0x00000000000479c3 */ /* 0x000e220000002500 */
[----:B------:R-:W1:Y:S01]  /*0030*/  LDCU UR5, c[0x0][0x388] ;  /* 0x00007100ff0577ac */ /* 0x000e620008000800 */
[----:B------:R-:W-:Y:S01]  /*0040*/  BSSY.RECONVERGENT B0, `(.L_x_0) ;  /* 0x0000011000007945 */ /* 0x000fe20003800200 */
[----:B------:R-:W-:Y:S01]  /*0050*/  IMAD.MOV.U32 R7, RZ, RZ, -0x80000000 ;  /* 0x80000000ff077424 */ /* 0x000fe200078e00ff */
[----:B------:R-:W2:Y:S04]  /*0060*/  LDCU.64 UR6, c[0x0][0x358] ;  /* 0x00006b00ff0677ac */ /* 0x000ea80008000a00 */
[----:B------:R-:W0:Y:S02]  /*0070*/  LDC R6, c[0x0][0x360] ;  /* 0x0000d800ff067b82 */ /* 0x000e240000000800 */
[----:B0-----:R-:W-:-:S05]  /*0080*/  IMAD R0, R6, UR4, R9 ;  /* 0x0000000406007c24 */ /* 0x001fca000f8e0209 */
[----:B-1----:R-:W-:-:S13]  /*0090*/  ISETP.GE.AND P0, PT, R0, UR5, PT ;  /* 0x0000000500007c0c */ /* 0x002fda000bf06270 */
[----:B--2---:R-:W-:Y:S05]  /*00a0*/  @P0 BRA `(.L_x_1) ;  /* 0x0000000000280947 */ /* 0x004fea0003800000 */
[----:B------:R-:W0:Y:S01]  /*00b0*/  LDC.64 R4, c[0x0][0x380] ;  /* 0x0000e000ff047b82 */ /* 0x000e220000000a00 */
[----:B------:R-:W1:Y:S01]  /*00c0*/  LDCU UR4, c[0x0][0x370] ;  /* 0x00006e00ff0477ac */ /* 0x000e620008000800 */
[----:B------:R-:W-:Y:S02]  /*00d0*/  IMAD.MOV.U32 R7, RZ, RZ, -0x80000000 ;  /* 0x80000000ff077424 */ /* 0x000fe400078e00ff */
[----:B-1----:R-:W-:-:S07]  /*00e0*/  IMAD R11, R6, UR4, RZ ;  /* 0x00000004060b7c24 */ /* 0x002fce000f8e02ff */
.L_x_2:
[----:B0-----:R-:W-:-:S06]  /*00f0*/  IMAD.WIDE R2, R0, 0x4, R4 ;  /* 0x0000000400027825 */ /* 0x001fcc00078e0204 */
[----:B------:R-:W2:Y:S01]  /*0100*/  LDG.E R2, desc[UR6][R2.64] ;  /* 0x0000000602027981 */ /* 0x000ea2000c1e1900 */
[----:B------:R-:W-:-:S05]  /*0110*/  IMAD.IADD R0, R11, 0x1, R0 ;  /* 0x000000010b007824 */ /* 0x000fca00078e0200 */
[----:B------:R-:W-:Y:S02]  /*0120*/  ISETP.GE.AND P0, PT, R0, UR5, PT ;  /* 0x0000000500007c0c */ /* 0x000fe4000bf06270 */
[----:B--2---:R-:W-:-:S11]  /*0130*/  VIMNMX R7, PT, PT, R2, R7, !PT ;  /* 0x0000000702077248 */ /* 0x004fd60007fe0100 */
[----:B------:R-:W-:Y:S05]  /*0140*/  @!P0 BRA `(.L_x_2) ;  /* 0xfffffffc00e88947 */ /* 0x000fea000383ffff */
.L_x_1:
[----:B------:R-:W-:Y:S05]  /*0150*/  BSYNC.RECONVERGENT B0 ;  /* 0x0000000000007941 */ /* 0x000fea0003800200 */
.L_x_0:
[----:B------:R-:W0:Y:S01]  /*0160*/  S2UR UR5, SR_CgaCtaId ;  /* 0x00000000000579c3 */ /* 0x000e220000008800 */
[----:B------:R-:W-:Y:S01]  /*0170*/  UMOV UR4, 0x400 ;  /* 0x0000040000047882 */ /* 0x000fe20000000000 */
[----:B------:R-:W-:Y:S01]  /*0180*/  ISETP.GE.U32.AND P0, PT, R6, 0x2, PT ;  /* 0x000000020600780c */ /* 0x000fe20003f06070 */
[----:B0-----:R-:W-:-:S06]  /*0190*/  ULEA UR4, UR5, UR4, 0x18 ;  /* 0x0000000405047291 */ /* 0x001fcc000f8ec0ff */
[----:B------:R-:W-:-:S05]  /*01a0*/  LEA R0, R9, UR4, 0x2 ;  /* 0x0000000409007c11 */ /* 0x000fca000f8e10ff */
[----:B------:R0:W-:Y:S01]  /*01b0*/  STS [R0], R7 ;  /* 0x0000000700007388 */ /* 0x0001e20000000800 */
[----:B------:R-:W-:Y:S06]  /*01c0*/  BAR.SYNC.DEFER_BLOCKING 0x0 ;  /* 0x0000000000007b1d */ /* 0x000fec0000010000 */
[----:B------:R-:W-:Y:S05]  /*01d0*/  @!P0 BRA `(.L_x_3) ;  /* 0x0000000000388947 */ /* 0x000fea0003800000 */
.L_x_6:
[--C-:B------:R-:W-:Y:S01]  /*01e0*/  IMAD.MOV.U32 R4, RZ, RZ, R6.reuse ;  /* 0x000000ffff047224 */ /* 0x100fe200078e0006 */
[----:B------:R-:W-:Y:S01]  /*01f0*/  SHF.R.U32.HI R6, RZ, 0x1, R6 ;  /* 0x00000001ff067819 */ /* 0x000fe20000011606 */
[----:B------:R-:W-:Y:S03]  /*0200*/  BSSY.RECONVERGENT B0, `(.L_x_4) ;  /* 0x0000008000007945 */ /* 0x000fe60003800200 */
[----:B------:R-:W-:-:S13]  /*0210*/  ISETP.GE.U32.AND P0, PT, R9, R6, PT ;  /* 0x000000060900720c */ /* 0x000fda0003f06070 */
[----:B-1----:R-:W-:Y:S05]  /*0220*/  @P0 BRA `(.L_x_5) ;  /* 0x0000000000140947 */ /* 0x002fea0003800000 */
[----:B------:R-:W-:Y:S01]  /*0230*/  IMAD R2, R6, 0x4, R0 ;  /* 0x0000000406027824 */ /* 0x000fe200078e0200 */
[----:B------:R-:W-:Y:S05]  /*0240*/  LDS R3, [R0] ;  /* 0x0000000000037984 */ /* 0x000fea0000000800 */
[----:B------:R-:W1:Y:S02]  /*0250*/  LDS R2, [R2] ;  /* 0x0000000002027984 */ /* 0x000e640000000800 */
[----:B-1----:R-:W-:-:S13]  /*0260*/  ISETP.GT.AND P0, PT, R2, R3, PT ;  /* 0x000000030200720c */ /* 0x002fda0003f04270 */
[----:B------:R1:W-:Y:S02]  /*0270*/  @P0 STS [R0], R2 ;  /* 0x0000000200000388 */ /* 0x0003e40000000800 */
.L_x_5:
[----:B------:R-:W-:Y:S05]  /*0280*/  BSYNC.RECONVERGENT B0 ;  /* 0x0000000000007941 */ /* 0x000fea0003800200 */
.L_x_4:
[----:B------:R-:W-:Y:S01]  /*0290*/  BAR.SYNC.DEFER_BLOCKING 0x0 ;  /* 0x0000000000007b1d */ /* 0x000fe20000010000 */
[----:B------:R-:W-:-:S13]  /*02a0*/  ISETP.GT.U32.AND P0, PT, R4, 0x3, PT ;  /* 0x000000030400780c */ /* 0x000fda0003f04070 */
[----:B------:R-:W-:Y:S05]  /*02b0*/  @P0 BRA `(.L_x_6) ;  /* 0xfffffffc00c80947 */ /* 0x000fea000383ffff */
.L_x_3:
[----:B------:R-:W-:-:S13]  /*02c0*/  ISETP.NE.AND P0, PT, R9, RZ, PT ;  /* 0x000000ff0900720c */ /* 0x000fda0003f05270 */
[----:B------:R-:W-:Y:S05]  /*02d0*/  @P0 EXIT ;  /* 0x000000000000094d */ /* 0x000fea0003800000 */
[----:B------:R-:W2:Y:S01]  /*02e0*/  S2UR UR5, SR_CgaCtaId ;  /* 0x00000000000579c3 */ /* 0x000ea20000008800 */
[----:B------:R-:W-:-:S07]  /*02f0*/  UMOV UR4, 0x400 ;  /* 0x0000040000047882 */ /* 0x000fce0000000000 */
[----:B-1----:R-:W1:Y:S01]  /*0300*/  LDC.64 R2, c[0x0][0x390] ;  /* 0x0000e400ff027b82 */ /* 0x002e620000000a00 */
[----:B--2---:R-:W-:-:S09]  /*0310*/  ULEA UR4, UR5, UR4, 0x18 ;  /* 0x0000000405047291 */ /* 0x004fd2000f8ec0ff */
[----:B------:R-:W1:Y:S04]  /*0320*/  LDS R5, [UR4] ;  /* 0x00000004ff057984 */ /* 0x000e680008000800 */
[----:B-1----:R-:W-:Y:S01]  /*0330*/  REDG.E.MAX.S32.STRONG.GPU desc[UR6][R2.64], R5 ;  /* 0x000000050200798e */ /* 0x002fe2000d12e306 */
[----:B------:R-:W-:Y:S05]  /*0340*/  EXIT ;  /* 0x000000000000794d */ /* 0x000fea0003800000 */
.L_x_7:
[----:B------:R-:W-:-:S00]  /*0350*/  BRA `(.L_x_7) ;  /* 0xfffffffc00fc7947 */ /* 0x000fc0000383ffff */
[----:B------:R-:W-:-:S00]  /*0360*/  NOP ;  /* 0x0000000000007918 */ /* 0x000fc00000000000 */
        /* <DEDUP_REMOVED lines=9> */
.L_x_12:


//--------------------- .text._Z17findMaxGpu_nativePiiS_ --------------------------
	.section	.text._Z17findMaxGpu_nativePiiS_,"ax",@progbits
	.align	128
        .global         _Z17findMaxGpu_nativePiiS_
        .type           _Z17findMaxGpu_nativePiiS_,@function
        .size           _Z17findMaxGpu_nativePiiS_,(.L_x_13 - _Z17findMaxGpu_nativePiiS_)
        .other          _Z17findMaxGpu_nativePiiS_,@"STO_CUDA_ENTRY STV_DEFAULT"
_Z17findMaxGpu_nativePiiS_:
.text._Z17findMaxGpu_nativePiiS_:
[----:B------:R-:W-:Y:S01]  /*0000*/  LDC R1, c[0x0][0x37c] ;  /* 0x0000df00ff017b82 */ /* 0x000fe20000000800 */
[----:B------:R-:W0:Y:S07]  /*0010*/  S2R R0, SR_TID.X ;  /* 0x0000000000007919 */ /* 0x000e2e0000002100 */
[----:B------:R-:W0:Y:S01]  /*0020*/  S2UR UR4, SR_CTAID.X ;  /* 0x00000000000479c3 */ /* 0x000e220000002500 */
[----:B------:R-:W1:Y:S01]  /*0030*/  LDCU UR5, c[0x0][0x388] ;  /* 0x00007100ff0577ac */ /* 0x000e620008000800 */
[----:B------:R-:W-:Y:S01]  /*0040*/  BSSY.RECONVERGENT B0, `(.L_x_8) ;  /* 0x0000013000007945 */ /* 0x000fe20003800200 */
[----:B------:R-:W2:Y:S01]  /*0050*/  S2R R10, SR_LANEID ;  /* 0x00000000000a7919 */ /* 0x000ea20000000000 */
[----:B------:R-:W-:Y:S01]  /*0060*/  IMAD.MOV.U32 R8, RZ, RZ, -0x80000000 ;  /* 0x80000000ff087424 */ /* 0x000fe200078e00ff */
[----:B------:R-:W3:Y:S03]  /*0070*/  LDCU.64 UR6, c[0x0][0x358] ;  /* 0x00006b00ff0677ac */ /* 0x000ee60008000a00 */
[----:B------:R-:W0:Y:S08]  /*0080*/  LDC R9, c[0x0][0x360] ;  /* 0x0000d800ff097b82 */ /* 0x000e300000000800 */
[----:B------:R-:W4:Y:S01]  /*0090*/  LDC.64 R4, c[0x0][0x390] ;  /* 0x0000e400ff047b82 */ /* 0x000f220000000a00 */
[----:B0-----:R-:W-:-:S05]  /*00a0*/  IMAD R0, R9, UR4, R0 ;  /* 0x0000000409007c24 */ /* 0x001fca000f8e0200 */
[----:B-1----:R-:W-:-:S13]  /*00b0*/  ISETP.GE.AND P0, PT, R0, UR5, PT ;  /* 0x0000000500007c0c */ /* 0x002fda000bf06270 */
[----:B--234-:R-:W-:Y:S05]  /*00c0*/  @P0 BRA `(.L_x_9) ;  /* 0x0000000000280947 */ /* 0x01cfea0003800000 */
[----:B------:R-:W0:Y:S01]  /*00d0*/  LDC.64 R6, c[0x0][0x380] ;  /* 0x0000e000ff067b82 */ /* 0x000e220000000a00 */
[----:B------:R-:W1:Y:S01]  /*00e0*/  LDCU UR4, c[0x0][0x370] ;  /* 0x00006e00ff0477ac */ /* 0x000e620008000800 */
[----:B------:R-:W-:Y:S02]  /*00f0*/  IMAD.MOV.U32 R8, RZ, RZ, -0x80000000 ;  /* 0x80000000ff087424 */ /* 0x000fe400078e00ff */
[----:B-1----:R-:W-:-:S07]  /*0100*/  IMAD R9, R9, UR4, RZ ;  /* 0x0000000409097c24 */ /* 0x002fce000f8e02ff */
.L_x_10:
[----:B0-----:R-:W-:-:S06]  /*0110*/  IMAD.WIDE R2, R0, 0x4, R6 ;  /* 0x0000000400027825 */ /* 0x001fcc00078e0206 */
[----:B------:R-:W2:Y:S01]  /*0120*/  LDG.E R3, desc[UR6][R2.64] ;  /* 0x0000000602037981 */ /* 0x000ea2000c1e1900 */
[----:B------:R-:W-:-:S04]  /*0130*/  IADD3 R0, PT, PT, R9, R0, RZ ;  /* 0x0000000009007210 */ /* 0x000fc80007ffe0ff */
[----:B------:R-:W-:Y:S02]  /*0140*/  ISETP.GE.AND P0, PT, R0, UR5, PT ;  /* 0x0000000500007c0c */ /* 0x000fe4000bf06270 */
[----:B--2---:R-:W-:-:S11]  /*0150*/  VIMNMX R8, PT, PT, R3, R8, !PT ;  /* 0x0000000803087248 */ /* 0x004fd60007fe0100 */
[----:B------:R-:W-:Y:S05]  /*0160*/  @!P0 BRA `(.L_x_10) ;  /* 0xfffffffc00e88947 */ /* 0x000fea000383ffff */
.L_x_9:
[----:B------:R-:W-:Y:S05]  /*0170*/  BSYNC.RECONVERGENT B0 ;  /* 0x0000000000007941 */ /* 0x000fea0003800200 */
.L_x_8:
[----:B------:R-:W-:Y:S01]  /*0180*/  VOTEU.ANY UR4, UPT, PT ;  /* 0x0000000000047886 */ /* 0x000fe200038e0100 */
[----:B------:R-:W-:Y:S01]  /*0190*/  CREDUX.MAX.S32 UR8, R8 ;  /* 0x00000000080872cc */ /* 0x000fe20000000200 */
[----:B------:R-:W-:-:S06]  /*01a0*/  UFLO.U32 UR4, UR4 ;  /* 0x00000004000472bd */ /* 0x000fcc00080e0000 */
[----:B------:R-:W-:-:S06]  /*01b0*/  ISETP.EQ.U32.AND P0, PT, R10, UR4, PT ;  /* 0x000000040a007c0c */ /* 0x000fcc000bf02070 */
[----:B------:R-:W-:-:S07]  /*01c0*/  IMAD.U32 R3, RZ, RZ, UR8 ;  /* 0x00000008ff037e24 */ /* 0x000fce000f8e00ff */
[----:B------:R-:W-:Y:S01]  /*01d0*/  @P0 REDG.E.MAX.S32.STRONG.GPU desc[UR6][R4.64], R3 ;  /* 0x000000030400098e */ /* 0x000fe2000d12e306 */
[----:B------:R-:W-:Y:S05]  /*01e0*/  EXIT ;  /* 0x000000000000794d */ /* 0x000fea0003800000 */
.L_x_11:
        /* <DEDUP_REMOVED lines=9> */
.L_x_13:


//--------------------- .nv.shared._Z17findMaxGpu_sharedPiiS_ --------------------------
	.section	.nv.shared._Z17findMaxGpu_sharedPiiS_,"aw",@nobits
	.sectionflags	@""
	.align	16
	.zero		1024


//--------------------- .nv.shared.reserved.0     --------------------------
	.section	.nv.shared.reserved.0,"aw",@nobits
	.weak		__nv_reservedSMEM_offset_0_alias
	.size		__nv_reservedSMEM_offset_0_alias, 0, 64
	.other		__nv_reservedSMEM_offset_0_alias,@"STO_CUDA_RESERVED_SHARED STV_DEFAULT"
__nv_reservedSMEM_offset_0_alias:
	.zero		0
	.zero		64


//--------------------- .nv.shared._Z17findMaxGpu_nativePiiS_ --------------------------
	.section	.nv.shared._Z17findMaxGpu_nativePiiS_,"aw",@nobits
	.sectionflags	@""
	.align	16
	.zero		1024


//--------------------- .nv.constant0._Z17findMaxGpu_sharedPiiS_ --------------------------
	.section	.nv.constant0._Z17findMaxGpu_sharedPiiS_,"a",@progbits
	.sectionflags	@""
	.align	4
.nv.constant0._Z17findMaxGpu_sharedPiiS_:
	.zero		920


//--------------------- .nv.constant0._Z17findMaxGpu_nativePiiS_ --------------------------
	.section	.nv.constant0._Z17findMaxGpu_nativePiiS_,"a",@progbits
	.sectionflags	@""
	.align	4
.nv.constant0._Z17findMaxGpu_nativePiiS_:
	.zero		920


//--------------------- SYMBOLS --------------------------

	.type		.nv.reservedSmem.offset0,@object
	.size		.nv.reservedSmem.offset0,0x4
	.type		.nv.reservedSmem.cap,@object
	.size		.nv.reservedSmem.cap,0x4
